//
// Generated by NVIDIA NVVM Compiler
//
// Compiler Build ID: CL-36424714
// Cuda compilation tools, release 13.0, V13.0.88
// Based on NVVM 20.0.0
//

.version 9.0
.target sm_100
.address_size 64

	// .globl	_Z11init_bucketPi

.visible .entry _Z11init_bucketPi(
	.param .u64 .ptr .align 1 _Z11init_bucketPi_param_0
)
{
	.reg .pred 	%p<2>;
	.reg .b32 	%r<6>;
	.reg .b64 	%rd<5>;

	ld.param.u64 	%rd1, [_Z11init_bucketPi_param_0];
	mov.u32 	%r2, %tid.x;
	mov.u32 	%r3, %ctaid.x;
	mov.u32 	%r4, %ntid.x;
	mad.lo.s32 	%r1, %r3, %r4, %r2;
	setp.gt.s32 	%p1, %r1, 4;
	@%p1 bra 	$L__BB0_2;
	cvta.to.global.u64 	%rd2, %rd1;
	mul.wide.s32 	%rd3, %r1, 4;
	add.s64 	%rd4, %rd2, %rd3;
	mov.b32 	%r5, 0;
	st.global.u32 	[%rd4], %r5;
$L__BB0_2:
	ret;

}
	// .globl	_Z15count_instancesPiS_i
.visible .entry _Z15count_instancesPiS_i(
	.param .u64 .ptr .align 1 _Z15count_instancesPiS_i_param_0,
	.param .u64 .ptr .align 1 _Z15count_instancesPiS_i_param_1,
	.param .u32 _Z15count_instancesPiS_i_param_2
)
{
	.reg .pred 	%p<2>;
	.reg .b32 	%r<8>;
	.reg .b64 	%rd<9>;

	ld.param.u64 	%rd1, [_Z15count_instancesPiS_i_param_0];
	ld.param.u64 	%rd2, [_Z15count_instancesPiS_i_param_1];
	ld.param.u32 	%r2, [_Z15count_instancesPiS_i_param_2];
	mov.u32 	%r3, %tid.x;
	mov.u32 	%r4, %ctaid.x;
	mov.u32 	%r5, %ntid.x;
	mad.lo.s32 	%r1, %r4, %r5, %r3;
	setp.ge.s32 	%p1, %r1, %r2;
	@%p1 bra 	$L__BB1_2;
	cvta.to.global.u64 	%rd3, %rd1;
	cvta.to.global.u64 	%rd4, %rd2;
	mul.wide.s32 	%rd5, %r1, 4;
	add.s64 	%rd6, %rd3, %rd5;
	ld.global.u32 	%r6, [%rd6];
	mul.wide.s32 	%rd7, %r6, 4;
	add.s64 	%rd8, %rd4, %rd7;
	atom.global.add.u32 	%r7, [%rd8], 1;
$L__BB1_2:
	ret;

}
	// .globl	_Z11fill_sortedPiS_S_
.visible .entry _Z11fill_sortedPiS_S_(
	.param .u64 .ptr .align 1 _Z11fill_sortedPiS_S__param_0,
	.param .u64 .ptr .align 1 _Z11fill_sortedPiS_S__param_1,
	.param .u64 .ptr .align 1 _Z11fill_sortedPiS_S__param_2
)
{
	.reg .pred 	%p<4>;
	.reg .b32 	%r<13>;
	.reg .b64 	%rd<13>;

	ld.param.u64 	%rd4, [_Z11fill_sortedPiS_S__param_0];
	ld.param.u64 	%rd5, [_Z11fill_sortedPiS_S__param_1];
	ld.param.u64 	%rd6, [_Z11fill_sortedPiS_S__param_2];
	mov.u32 	%r4, %tid.x;
	mov.u32 	%r5, %ctaid.x;
	mov.u32 	%r6, %ntid.x;
	mad.lo.s32 	%r1, %r5, %r6, %r4;
	setp.gt.s32 	%p1, %r1, 4;
	@%p1 bra 	$L__BB2_4;
	cvta.to.global.u64 	%rd7, %rd5;
	mul.wide.s32 	%rd8, %r1, 4;
	add.s64 	%rd1, %rd7, %rd8;
	ld.global.u32 	%r7, [%rd1];
	setp.lt.s32 	%p2, %r7, 1;
	@%p2 bra 	$L__BB2_4;
	cvta.to.global.u64 	%rd9, %rd6;
	add.s64 	%rd2, %rd9, %rd8;
	cvta.to.global.u64 	%rd3, %rd4;
	mov.b32 	%r12, 0;
$L__BB2_3:
	ld.global.u32 	%r9, [%rd2];
	add.s32 	%r10, %r9, %r12;
	mul.wide.s32 	%rd11, %r10, 4;
	add.s64 	%rd12, %rd3, %rd11;
	st.global.u32 	[%rd12], %r1;
	add.s32 	%r12, %r12, 1;
	ld.global.u32 	%r11, [%rd1];
	setp.lt.s32 	%p3, %r12, %r11;
	@%p3 bra 	$L__BB2_3;
$L__BB2_4:
	ret;

}


// ===== COMPILED SASS (sm_100) =====

	.target	sm_100

	.elftype	@"ET_EXEC"


//--------------------- .note.nv.tkinfo           --------------------------
	.section	.note.nv.tkinfo,"",@"SHT_NOTE"
	.sectionflags	@"SHF_NOTE_NV_TKINFO"
	.tkinfo
        /*0018*/ 	.word	0x00000002
        /*0030*/ 	.string	""
        /*0030*/ 	.string	"ptxas"
        /*0030*/ 	.string	"Cuda compilation tools, release 13.0, V13.0.88"
        /*0030*/ 	.string	"Build cuda_13.0.r13.0/compiler.36424714_0"
        /*0030*/ 	.string	"-arch sm_100 -m 64 "



//--------------------- .note.nv.cuinfo           --------------------------
	.section	.note.nv.cuinfo,"",@"SHT_NOTE"
	.sectionflags	@"SHF_NOTE_NV_CUINFO"
        /*0018*/ 	.short	0x0002
        /*001a*/ 	.short	0x0064
        /*001c*/ 	.short	0x0082
	.zero		2


//--------------------- .nv.info                  --------------------------
	.section	.nv.info,"",@"SHT_CUDA_INFO"
	.align	4


	//----- nvinfo : EIATTR_REGCOUNT
	.align		4
        /*0000*/ 	.byte	0x04, 0x2f
        /*0002*/ 	.short	(.L_1 - .L_0)
	.align		4
.L_0:
        /*0004*/ 	.word	index@(_Z11init_bucketPi)
        /*0008*/ 	.word	0x00000008


	//----- nvinfo : EIATTR_FRAME_SIZE
	.align		4
.L_1:
        /*000c*/ 	.byte	0x04, 0x11
        /*000e*/ 	.short	(.L_3 - .L_2)
	.align		4
.L_2:
        /*0010*/ 	.word	index@(_Z11init_bucketPi)
        /*0014*/ 	.word	0x00000000


	//----- nvinfo : EIATTR_REGCOUNT
	.align		4
.L_3:
        /*0018*/ 	.byte	0x04, 0x2f
        /*001a*/ 	.short	(.L_5 - .L_4)
	.align		4
.L_4:
        /*001c*/ 	.word	index@(_Z15count_instancesPiS_i)
        /*0020*/ 	.word	0x0000000a


	//----- nvinfo : EIATTR_FRAME_SIZE
	.align		4
.L_5:
        /*0024*/ 	.byte	0x04, 0x11
        /*0026*/ 	.short	(.L_7 - .L_6)
	.align		4
.L_6:
        /*0028*/ 	.word	index@(_Z15count_instancesPiS_i)
        /*002c*/ 	.word	0x00000000


	//----- nvinfo : EIATTR_REGCOUNT
	.align		4
.L_7:
        /*0030*/ 	.byte	0x04, 0x2f
        /*0032*/ 	.short	(.L_9 - .L_8)
	.align		4
.L_8:
        /*0034*/ 	.word	index@(_Z11fill_sortedPiS_S_)
        /*0038*/ 	.word	0x00000010


	//----- nvinfo : EIATTR_FRAME_SIZE
	.align		4
.L_9:
        /*003c*/ 	.byte	0x04, 0x11
        /*003e*/ 	.short	(.L_11 - .L_10)
	.align		4
.L_10:
        /*0040*/ 	.word	index@(_Z11fill_sortedPiS_S_)
        /*0044*/ 	.word	0x00000000


	//----- nvinfo : EIATTR_MIN_STACK_SIZE
	.align		4
.L_11:
        /*0048*/ 	.byte	0x04, 0x12
        /*004a*/ 	.short	(.L_13 - .L_12)
	.align		4
.L_12:
        /*004c*/ 	.word	index@(_Z11fill_sortedPiS_S_)
        /*0050*/ 	.word	0x00000000


	//----- nvinfo : EIATTR_MIN_STACK_SIZE
	.align		4
.L_13:
        /*0054*/ 	.byte	0x04, 0x12
        /*0056*/ 	.short	(.L_15 - .L_14)
	.align		4
.L_14:
        /*0058*/ 	.word	index@(_Z15count_instancesPiS_i)
        /*005c*/ 	.word	0x00000000


	//----- nvinfo : EIATTR_MIN_STACK_SIZE
	.align		4
.L_15:
        /*0060*/ 	.byte	0x04, 0x12
        /*0062*/ 	.short	(.L_17 - .L_16)
	.align		4
.L_16:
        /*0064*/ 	.word	index@(_Z11init_bucketPi)
        /*0068*/ 	.word	0x00000000
.L_17:


//--------------------- .nv.compat                --------------------------
	.section	.nv.compat,"",@"SHT_CUDA_COMPAT_INFO"
	.align	4
        /*0000*/ 	.byte	0x02, 0x09, 0x00, 0x00, 0x02, 0x02, 0x01, 0x00, 0x02, 0x05, 0x05, 0x00, 0x03, 0x07, 0x01, 0x01
        /*0010*/ 	.byte	0x02, 0x03, 0x00, 0x00, 0x02, 0x06, 0x01, 0x00, 0x04, 0x0b, 0x08, 0x00, 0x09, 0x00, 0x00, 0x00
        /*0020*/ 	.byte	0x00, 0x00, 0x00, 0x00


//--------------------- .nv.info._Z11fill_sortedPiS_S_ --------------------------
	.section	.nv.info._Z11fill_sortedPiS_S_,"",@"SHT_CUDA_INFO"
	.sectionflags	@""
	.align	4


	//----- nvinfo : EIATTR_CUDA_API_VERSION
	.align		4
        /*0000*/ 	.byte	0x04, 0x37
        /*0002*/ 	.short	(.L_19 - .L_18)
.L_18:
        /*0004*/ 	.word	0x00000082


	//----- nvinfo : EIATTR_KPARAM_INFO
	.align		4
.L_19:
        /*0008*/ 	.byte	0x04, 0x17
        /*000a*/ 	.short	(.L_21 - .L_20)
.L_20:
        /*000c*/ 	.word	0x00000000
        /*0010*/ 	.short	0x0002
        /*0012*/ 	.short	0x0010
        /*0014*/ 	.byte	0x00, 0xf5, 0x21, 0x00


	//----- nvinfo : EIATTR_KPARAM_INFO
	.align		4
.L_21:
        /*0018*/ 	.byte	0x04, 0x17
        /*001a*/ 	.short	(.L_23 - .L_22)
.L_22:
        /*001c*/ 	.word	0x00000000
        /*0020*/ 	.short	0x0001
        /*0022*/ 	.short	0x0008
        /*0024*/ 	.byte	0x00, 0xf5, 0x21, 0x00


	//----- nvinfo : EIATTR_KPARAM_INFO
	.align		4
.L_23:
        /*0028*/ 	.byte	0x04, 0x17
        /*002a*/ 	.short	(.L_25 - .L_24)
.L_24:
        /*002c*/ 	.word	0x00000000
        /*0030*/ 	.short	0x0000
        /*0032*/ 	.short	0x0000
        /*0034*/ 	.byte	0x00, 0xf5, 0x21, 0x00


	//----- nvinfo : EIATTR_SPARSE_MMA_MASK
	.align		4
.L_25:
        /*0038*/ 	.byte	0x03, 0x50
        /*003a*/ 	.short	0x0000


	//----- nvinfo : EIATTR_MAXREG_COUNT
	.align		4
        /*003c*/ 	.byte	0x03, 0x1b
        /*003e*/ 	.short	0x00ff


	//----- nvinfo : EIATTR_MERCURY_ISA_VERSION
	.align		4
        /*0040*/ 	.byte	0x03, 0x5f
        /*0042*/ 	.short	0x0101


	//----- nvinfo : EIATTR_VRC_CTA_INIT_COUNT
	.align		4
        /*0044*/ 	.byte	0x02, 0x4a
	.zero		1
	.zero		1


	//----- nvinfo : EIATTR_EXIT_INSTR_OFFSETS
	.align		4
        /*0048*/ 	.byte	0x04, 0x1c
        /*004a*/ 	.short	(.L_27 - .L_26)


	//   ....[0]....
.L_26:
        /*004c*/ 	.word	0x00000060


	//   ....[1]....
        /*0050*/ 	.word	0x000000c0


	//   ....[2]....
        /*0054*/ 	.word	0x00000190


	//----- nvinfo : EIATTR_CRS_STACK_SIZE
	.align		4
.L_27:
        /*0058*/ 	.byte	0x04, 0x1e
        /*005a*/ 	.short	(.L_29 - .L_28)
.L_28:
        /*005c*/ 	.word	0x00000000


	//----- nvinfo : EIATTR_CBANK_PARAM_SIZE
	.align		4
.L_29:
        /*0060*/ 	.byte	0x03, 0x19
        /*0062*/ 	.short	0x0018


	//----- nvinfo : EIATTR_PARAM_CBANK
	.align		4
        /*0064*/ 	.byte	0x04, 0x0a
        /*0066*/ 	.short	(.L_31 - .L_30)
	.align		4
.L_30:
        /*0068*/ 	.word	index@(.nv.constant0._Z11fill_sortedPiS_S_)
        /*006c*/ 	.short	0x0380
        /*006e*/ 	.short	0x0018


	//----- nvinfo : EIATTR_SW_WAR
	.align		4
.L_31:
        /*0070*/ 	.byte	0x04, 0x36
        /*0072*/ 	.short	(.L_33 - .L_32)
.L_32:
        /*0074*/ 	.word	0x00000008
.L_33:


//--------------------- .nv.info._Z15count_instancesPiS_i --------------------------
	.section	.nv.info._Z15count_instancesPiS_i,"",@"SHT_CUDA_INFO"
	.sectionflags	@""
	.align	4


	//----- nvinfo : EIATTR_CUDA_API_VERSION
	.align		4
        /*0000*/ 	.byte	0x04, 0x37
        /*0002*/ 	.short	(.L_35 - .L_34)
.L_34:
        /*0004*/ 	.word	0x00000082


	//----- nvinfo : EIATTR_KPARAM_INFO
	.align		4
.L_35:
        /*0008*/ 	.byte	0x04, 0x17
        /*000a*/ 	.short	(.L_37 - .L_36)
.L_36:
        /*000c*/ 	.word	0x00000000
        /*0010*/ 	.short	0x0002
        /*0012*/ 	.short	0x0010
        /*0014*/ 	.byte	0x00, 0xf0, 0x11, 0x00


	//----- nvinfo : EIATTR_KPARAM_INFO
	.align		4
.L_37:
        /*0018*/ 	.byte	0x04, 0x17
        /*001a*/ 	.short	(.L_39 - .L_38)
.L_38:
        /*001c*/ 	.word	0x00000000
        /*0020*/ 	.short	0x0001
        /*0022*/ 	.short	0x0008
        /*0024*/ 	.byte	0x00, 0xf5, 0x21, 0x00


	//----- nvinfo : EIATTR_KPARAM_INFO
	.align		4
.L_39:
        /*0028*/ 	.byte	0x04, 0x17
        /*002a*/ 	.short	(.L_41 - .L_40)
.L_40:
        /*002c*/ 	.word	0x00000000
        /*0030*/ 	.short	0x0000
        /*0032*/ 	.short	0x0000
        /*0034*/ 	.byte	0x00, 0xf5, 0x21, 0x00


	//----- nvinfo : EIATTR_SPARSE_MMA_MASK
	.align		4
.L_41:
        /*0038*/ 	.byte	0x03, 0x50
        /*003a*/ 	.short	0x0000


	//----- nvinfo : EIATTR_MAXREG_COUNT
	.align		4
        /*003c*/ 	.byte	0x03, 0x1b
        /*003e*/ 	.short	0x00ff


	//----- nvinfo : EIATTR_MERCURY_ISA_VERSION
	.align		4
        /*0040*/ 	.byte	0x03, 0x5f
        /*0042*/ 	.short	0x0101


	//----- nvinfo : EIATTR_VRC_CTA_INIT_COUNT
	.align		4
        /*0044*/ 	.byte	0x02, 0x4a
	.zero		1
	.zero		1


	//----- nvinfo : EIATTR_EXIT_INSTR_OFFSETS
	.align		4
        /*0048*/ 	.byte	0x04, 0x1c
        /*004a*/ 	.short	(.L_43 - .L_42)


	//   ....[0]....
.L_42:
        /*004c*/ 	.word	0x00000070


	//   ....[1]....
        /*0050*/ 	.word	0x00000100


	//----- nvinfo : EIATTR_CBANK_PARAM_SIZE
	.align		4
.L_43:
        /*0054*/ 	.byte	0x03, 0x19
        /*0056*/ 	.short	0x0014


	//----- nvinfo : EIATTR_PARAM_CBANK
	.align		4
        /*0058*/ 	.byte	0x04, 0x0a
        /*005a*/ 	.short	(.L_45 - .L_44)
	.align		4
.L_44:
        /*005c*/ 	.word	index@(.nv.constant0._Z15count_instancesPiS_i)
        /*0060*/ 	.short	0x0380
        /*0062*/ 	.short	0x0014


	//----- nvinfo : EIATTR_SW_WAR
	.align		4
.L_45:
        /*0064*/ 	.byte	0x04, 0x36
        /*0066*/ 	.short	(.L_47 - .L_46)
.L_46:
        /*0068*/ 	.word	0x00000008
.L_47:


//--------------------- .nv.info._Z11init_bucketPi --------------------------
	.section	.nv.info._Z11init_bucketPi,"",@"SHT_CUDA_INFO"
	.sectionflags	@""
	.align	4


	//----- nvinfo : EIATTR_CUDA_API_VERSION
	.align		4
        /*0000*/ 	.byte	0x04, 0x37
        /*0002*/ 	.short	(.L_49 - .L_48)
.L_48:
        /*0004*/ 	.word	0x00000082


	//----- nvinfo : EIATTR_KPARAM_INFO
	.align		4
.L_49:
        /*0008*/ 	.byte	0x04, 0x17
        /*000a*/ 	.short	(.L_51 - .L_50)
.L_50:
        /*000c*/ 	.word	0x00000000
        /*0010*/ 	.short	0x0000
        /*0012*/ 	.short	0x0000
        /*0014*/ 	.byte	0x00, 0xf5, 0x21, 0x00


	//----- nvinfo : EIATTR_SPARSE_MMA_MASK
	.align		4
.L_51:
        /*0018*/ 	.byte	0x03, 0x50
        /*001a*/ 	.short	0x0000


	//----- nvinfo : EIATTR_MAXREG_COUNT
	.align		4
        /*001c*/ 	.byte	0x03, 0x1b
        /*001e*/ 	.short	0x00ff


	//----- nvinfo : EIATTR_MERCURY_ISA_VERSION
	.align		4
        /*0020*/ 	.byte	0x03, 0x5f
        /*0022*/ 	.short	0x0101


	//----- nvinfo : EIATTR_VRC_CTA_INIT_COUNT
	.align		4
        /*0024*/ 	.byte	0x02, 0x4a
	.zero		1
	.zero		1


	//----- nvinfo : EIATTR_EXIT_INSTR_OFFSETS
	.align		4
        /*0028*/ 	.byte	0x04, 0x1c
        /*002a*/ 	.short	(.L_53 - .L_52)


	//   ....[0]....
.L_52:
        /*002c*/ 	.word	0x00000060


	//   ....[1]....
        /*0030*/ 	.word	0x000000b0


	//----- nvinfo : EIATTR_CBANK_PARAM_SIZE
	.align		4
.L_53:
        /*0034*/ 	.byte	0x03, 0x19
        /*0036*/ 	.short	0x0008


	//----- nvinfo : EIATTR_PARAM_CBANK
	.align		4
        /*0038*/ 	.byte	0x04, 0x0a
        /*003a*/ 	.short	(.L_55 - .L_54)
	.align		4
.L_54:
        /*003c*/ 	.word	index@(.nv.constant0._Z11init_bucketPi)
        /*0040*/ 	.short	0x0380
        /*0042*/ 	.short	0x0008


	//----- nvinfo : EIATTR_SW_WAR
	.align		4
.L_55:
        /*0044*/ 	.byte	0x04, 0x36
        /*0046*/ 	.short	(.L_57 - .L_56)
.L_56:
        /*0048*/ 	.word	0x00000008
.L_57:


//--------------------- .nv.callgraph             --------------------------
	.section	.nv.callgraph,"",@"SHT_CUDA_CALLGRAPH"
	.align	4
	.sectionentsize	8
	.align		4
        /*0000*/ 	.word	0x00000000
	.align		4
        /*0004*/ 	.word	0xffffffff
	.align		4
        /*0008*/ 	.word	0x00000000
	.align		4
        /*000c*/ 	.word	0xfffffffe
	.align		4
        /*0010*/ 	.word	0x00000000
	.align		4
        /*0014*/ 	.word	0xfffffffd
	.align		4
        /*0018*/ 	.word	0x00000000
	.align		4
        /*001c*/ 	.word	0xfffffffc


//--------------------- .text._Z11fill_sortedPiS_S_ --------------------------
	.section	.text._Z11fill_sortedPiS_S_,"ax",@progbits
	.align	128
        .global         _Z11fill_sortedPiS_S_
        .type           _Z11fill_sortedPiS_S_,@function
        .size           _Z11fill_sortedPiS_S_,(.L_x_4 - _Z11fill_sortedPiS_S_)
        .other          _Z11fill_sortedPiS_S_,@"STO_CUDA_ENTRY STV_DEFAULT"
_Z11fill_sortedPiS_S_:
.text._Z11fill_sortedPiS_S_:
[----:B------:R-:W-:Y:S01]  /*0000*/  LDC R1, c[0x0][0x37c] ;  /* 0x0000df00ff017b82 */ /* 0x000fe20000000800 */
[----:B------:R-:W0:Y:S07]  /*0010*/  S2R R11, SR_TID.X ;  /* 0x00000000000b7919 */ /* 0x000e2e0000002100 */
[----:B------:R-:W0:Y:S08]  /*0020*/  S2UR UR4, SR_CTAID.X ;  /* 0x00000000000479c3 */ /* 0x000e300000002500 */
[----:B------:R-:W0:Y:S02]  /*0030*/  LDC R0, c[0x0][0x360] ;  /* 0x0000d800ff007b82 */ /* 0x000e240000000800 */
[----:B0-----:R-:W-:-:S05]  /*0040*/  IMAD R11, R0, UR4, R11 ;  /* 0x00000004000b7c24 */ /* 0x001fca000f8e020b */
[----:B------:R-:W-:-:S13]  /*0050*/  ISETP.GT.AND P0, PT, R11, 0x4, PT ;  /* 0x000000040b00780c */ /* 0x000fda0003f04270 */
[----:B------:R-:W-:Y:S05]  /*0060*/  @P0 EXIT ;  /* 0x000000000000094d */ /* 0x000fea0003800000 */
[----:B------:R-:W0:Y:S01]  /*0070*/  LDC.64 R2, c[0x0][0x388] ;  /* 0x0000e200ff027b82 */ /* 0x000e220000000a00 */
[----:B------:R-:W1:Y:S01]  /*0080*/  LDCU.64 UR4, c[0x0][0x358] ;  /* 0x00006b00ff0477ac */ /* 0x000e620008000a00 */
[----:B0-----:R-:W-:-:S05]  /*0090*/  IMAD.WIDE R2, R11, 0x4, R2 ;  /* 0x000000040b027825 */ /* 0x001fca00078e0202 */
[----:B-1----:R-:W2:Y:S02]  /*00a0*/  LDG.E R0, desc[UR4][R2.64] ;  /* 0x0000000402007981 */ /* 0x002ea4000c1e1900 */
[----:B--2---:R-:W-:-:S13]  /*00b0*/  ISETP.GE.AND P0, PT, R0, 0x1, PT ;  /* 0x000000010000780c */ /* 0x004fda0003f06270 */
[----:B------:R-:W-:Y:S05]  /*00c0*/  @!P0 EXIT ;  /* 0x000000000000894d */ /* 0x000fea0003800000 */
[----:B------:R-:W0:Y:S01]  /*00d0*/  LDC.64 R4, c[0x0][0x390] ;  /* 0x0000e400ff047b82 */ /* 0x000e220000000a00 */
[----:B------:R-:W-:-:S07]  /*00e0*/  HFMA2 R0, -RZ, RZ, 0, 0 ;  /* 0x00000000ff007431 */ /* 0x000fce00000001ff */
[----:B------:R-:W1:Y:S01]  /*00f0*/  LDC.64 R8, c[0x0][0x380] ;  /* 0x0000e000ff087b82 */ /* 0x000e620000000a00 */
[----:B0-----:R-:W-:-:S07]  /*0100*/  IMAD.WIDE R4, R11, 0x4, R4 ;  /* 0x000000040b047825 */ /* 0x001fce00078e0204 */
.L_x_0:
[----:B------:R-:W2:Y:S02]  /*0110*/  LDG.E R7, desc[UR4][R4.64] ;  /* 0x0000000404077981 */ /* 0x000ea4000c1e1900 */
[----:B--2---:R-:W-:-:S05]  /*0120*/  IADD3 R7, PT, PT, R7, R0, RZ ;  /* 0x0000000007077210 */ /* 0x004fca0007ffe0ff */
[----:B-1----:R-:W-:-:S05]  /*0130*/  IMAD.WIDE R6, R7, 0x4, R8 ;  /* 0x0000000407067825 */ /* 0x002fca00078e0208 */
[----:B------:R0:W-:Y:S04]  /*0140*/  STG.E desc[UR4][R6.64], R11 ;  /* 0x0000000b06007986 */ /* 0x0001e8000c101904 */
[----:B------:R-:W2:Y:S01]  /*0150*/  LDG.E R13, desc[UR4][R2.64] ;  /* 0x00000004020d7981 */ /* 0x000ea2000c1e1900 */
[----:B------:R-:W-:-:S04]  /*0160*/  IADD3 R0, PT, PT, R0, 0x1, RZ ;  /* 0x0000000100007810 */ /* 0x000fc80007ffe0ff */
[----:B--2---:R-:W-:-:S13]  /*0170*/  ISETP.GE.AND P0, PT, R0, R13, PT ;  /* 0x0000000d0000720c */ /* 0x004fda0003f06270 */
[----:B0-----:R-:W-:Y:S05]  /*0180*/  @!P0 BRA `(.L_x_0) ;  /* 0xfffffffc00e08947 */ /* 0x001fea000383ffff */
[----:B------:R-:W-:Y:S05]  /*0190*/  EXIT ;  /* 0x000000000000794d */ /* 0x000fea0003800000 */
.L_x_1:
[----:B------:R-:W-:-:S00]  /*01a0*/  BRA `(.L_x_1) ;  /* 0xfffffffc00fc7947 */ /* 0x000fc0000383ffff */
[----:B------:R-:W-:-:S00]  /*01b0*/  NOP ;  /* 0x0000000000007918 */ /* 0x000fc00000000000 */
        /* <DEDUP_REMOVED lines=12> */
.L_x_4:


//--------------------- .text._Z15count_instancesPiS_i --------------------------
	.section	.text._Z15count_instancesPiS_i,"ax",@progbits
	.align	128
        .global         _Z15count_instancesPiS_i
        .type           _Z15count_instancesPiS_i,@function
        .size           _Z15count_instancesPiS_i,(.L_x_5 - _Z15count_instancesPiS_i)
        .other          _Z15count_instancesPiS_i,@"STO_CUDA_ENTRY STV_DEFAULT"
_Z15count_instancesPiS_i:
.text._Z15count_instancesPiS_i:
[----:B------:R-:W-:Y:S01]  /*0000*/  LDC R1, c[0x0][0x37c] ;  /* 0x0000df00ff017b82 */ /* 0x000fe20000000800 */
[----:B------:R-:W0:Y:S07]  /*0010*/  S2R R5, SR_TID.X ;  /* 0x0000000000057919 */ /* 0x000e2e0000002100 */
[----:B------:R-:W0:Y:S01]  /*0020*/  S2UR UR4, SR_CTAID.X ;  /* 0x00000000000479c3 */ /* 0x000e220000002500 */
[----:B------:R-:W1:Y:S07]  /*0030*/  LDCU UR5, c[0x0][0x390] ;  /* 0x00007200ff0577ac */ /* 0x000e6e0008000800 */
[----:B------:R-:W0:Y:S02]  /*0040*/  LDC R0, c[0x0][0x360] ;  /* 0x0000d800ff007b82 */ /* 0x000e240000000800 */
[----:B0-----:R-:W-:-:S05]  /*0050*/  IMAD R5, R0, UR4, R5 ;  /* 0x0000000400057c24 */ /* 0x001fca000f8e0205 */
[----:B-1----:R-:W-:-:S13]  /*0060*/  ISETP.GE.AND P0, PT, R5, UR5, PT ;  /* 0x0000000505007c0c */ /* 0x002fda000bf06270 */
[----:B------:R-:W-:Y:S05]  /*0070*/  @P0 EXIT ;  /* 0x000000000000094d */ /* 0x000fea0003800000 */
[----:B------:R-:W0:Y:S01]  /*0080*/  LDC.64 R2, c[0x0][0x380] ;  /* 0x0000e000ff027b82 */ /* 0x000e220000000a00 */
[----:B------:R-:W1:Y:S01]  /*0090*/  LDCU.64 UR4, c[0x0][0x358] ;  /* 0x00006b00ff0477ac */ /* 0x000e620008000a00 */
[----:B0-----:R-:W-:-:S06]  /*00a0*/  IMAD.WIDE R2, R5, 0x4, R2 ;  /* 0x0000000405027825 */ /* 0x001fcc00078e0202 */
[----:B------:R-:W0:Y:S01]  /*00b0*/  LDC.64 R4, c[0x0][0x388] ;  /* 0x0000e200ff047b82 */ /* 0x000e220000000a00 */
[----:B-1----:R-:W0:Y:S01]  /*00c0*/  LDG.E R3, desc[UR4][R2.64] ;  /* 0x0000000402037981 */ /* 0x002e22000c1e1900 */
[----:B------:R-:W-:Y:S02]  /*00d0*/  HFMA2 R7, -RZ, RZ, 0, 5.9604644775390625e-08 ;  /* 0x00000001ff077431 */ /* 0x000fe400000001ff */
[----:B0-----:R-:W-:-:S05]  /*00e0*/  IMAD.WIDE R4, R3, 0x4, R4 ;  /* 0x0000000403047825 */ /* 0x001fca00078e0204 */
[----:B------:R-:W-:Y:S01]  /*00f0*/  REDG.E.ADD.STRONG.GPU desc[UR4][R4.64], R7 ;  /* 0x000000070400798e */ /* 0x000fe2000c12e104 */
[----:B------:R-:W-:Y:S05]  /*0100*/  EXIT ;  /* 0x000000000000794d */ /* 0x000fea0003800000 */
.L_x_2:
        /* <DEDUP_REMOVED lines=15> */
.L_x_5:


//--------------------- .text._Z11init_bucketPi   --------------------------
	.section	.text._Z11init_bucketPi,"ax",@progbits
	.align	128
        .global         _Z11init_bucketPi
        .type           _Z11init_bucketPi,@function
        .size           _Z11init_bucketPi,(.L_x_6 - _Z11init_bucketPi)
        .other          _Z11init_bucketPi,@"STO_CUDA_ENTRY STV_DEFAULT"
_Z11init_bucketPi:
.text._Z11init_bucketPi:
        /* <DEDUP_REMOVED lines=10> */
[----:B-1----:R-:W-:Y:S01]  /*00a0*/  STG.E desc[UR4][R2.64], RZ ;  /* 0x000000ff02007986 */ /* 0x002fe2000c101904 */
[----:B------:R-:W-:Y:S05]  /*00b0*/  EXIT ;  /* 0x000000000000794d */ /* 0x000fea0003800000 */
.L_x_3:
        /* <DEDUP_REMOVED lines=12> */
.L_x_6:


//--------------------- .nv.shared.reserved.0     --------------------------
	.section	.nv.shared.reserved.0,"aw",@nobits
	.weak		__nv_reservedSMEM_offset_0_alias
	.size		__nv_reservedSMEM_offset_0_alias, 0, 64
	.other		__nv_reservedSMEM_offset_0_alias,@"STO_CUDA_RESERVED_SHARED STV_DEFAULT"
__nv_reservedSMEM_offset_0_alias:
	.zero		0
	.zero		64


//--------------------- .nv.constant0._Z11fill_sortedPiS_S_ --------------------------
	.section	.nv.constant0._Z11fill_sortedPiS_S_,"a",@progbits
	.sectionflags	@""
	.align	4
.nv.constant0._Z11fill_sortedPiS_S_:
	.zero		920


//--------------------- .nv.constant0._Z15count_instancesPiS_i --------------------------
	.section	.nv.constant0._Z15count_instancesPiS_i,"a",@progbits
	.sectionflags	@""
	.align	4
.nv.constant0._Z15count_instancesPiS_i:
	.zero		916


//--------------------- .nv.constant0._Z11init_bucketPi --------------------------
	.section	.nv.constant0._Z11init_bucketPi,"a",@progbits
	.sectionflags	@""
	.align	4
.nv.constant0._Z11init_bucketPi:
	.zero		904


//--------------------- SYMBOLS --------------------------

	.type		.nv.reservedSmem.offset0,@object
	.size		.nv.reservedSmem.offset0,0x4
